//
// Generated by NVIDIA NVVM Compiler
//
// Compiler Build ID: CL-36424714
// Cuda compilation tools, release 13.0, V13.0.88
// Based on NVVM 20.0.0
//

.version 9.0
.target sm_100
.address_size 64

	// .globl	LSMOutputKernel

.visible .entry LSMOutputKernel(
	.param .u64 .ptr .align 1 LSMOutputKernel_param_0,
	.param .u64 .ptr .align 1 LSMOutputKernel_param_1,
	.param .u64 .ptr .align 1 LSMOutputKernel_param_2,
	.param .u32 LSMOutputKernel_param_3
)
{
	.reg .pred 	%p<2>;
	.reg .b32 	%r<9>;
	.reg .b32 	%f<4>;
	.reg .b64 	%rd<11>;

	ld.param.u64 	%rd1, [LSMOutputKernel_param_0];
	ld.param.u64 	%rd2, [LSMOutputKernel_param_1];
	ld.param.u64 	%rd3, [LSMOutputKernel_param_2];
	ld.param.u32 	%r2, [LSMOutputKernel_param_3];
	mov.u32 	%r3, %ntid.x;
	mov.u32 	%r4, %ctaid.y;
	mov.u32 	%r5, %nctaid.x;
	mov.u32 	%r6, %ctaid.x;
	mov.u32 	%r7, %tid.x;
	mad.lo.s32 	%r8, %r5, %r4, %r6;
	mad.lo.s32 	%r1, %r8, %r3, %r7;
	setp.ge.s32 	%p1, %r1, %r2;
	@%p1 bra 	$L__BB0_2;
	cvta.to.global.u64 	%rd4, %rd1;
	cvta.to.global.u64 	%rd5, %rd2;
	cvta.to.global.u64 	%rd6, %rd3;
	mul.wide.s32 	%rd7, %r1, 4;
	add.s64 	%rd8, %rd4, %rd7;
	ld.global.f32 	%f1, [%rd8];
	add.s64 	%rd9, %rd5, %rd7;
	ld.global.f32 	%f2, [%rd9];
	max.f32 	%f3, %f1, %f2;
	add.s64 	%rd10, %rd6, %rd7;
	st.global.f32 	[%rd10], %f3;
$L__BB0_2:
	ret;

}


// ===== COMPILED SASS (sm_100) =====

	.target	sm_100

	.elftype	@"ET_EXEC"


//--------------------- .note.nv.tkinfo           --------------------------
	.section	.note.nv.tkinfo,"",@"SHT_NOTE"
	.sectionflags	@"SHF_NOTE_NV_TKINFO"
	.tkinfo
        /*0018*/ 	.word	0x00000002
        /*0030*/ 	.string	""
        /*0030*/ 	.string	"ptxas"
        /*0030*/ 	.string	"Cuda compilation tools, release 13.0, V13.0.88"
        /*0030*/ 	.string	"Build cuda_13.0.r13.0/compiler.36424714_0"
        /*0030*/ 	.string	"-arch sm_100 -m 64 "



//--------------------- .note.nv.cuinfo           --------------------------
	.section	.note.nv.cuinfo,"",@"SHT_NOTE"
	.sectionflags	@"SHF_NOTE_NV_CUINFO"
        /*0018*/ 	.short	0x0002
        /*001a*/ 	.short	0x0064
        /*001c*/ 	.short	0x0082
	.zero		2


//--------------------- .nv.info                  --------------------------
	.section	.nv.info,"",@"SHT_CUDA_INFO"
	.align	4


	//----- nvinfo : EIATTR_REGCOUNT
	.align		4
        /*0000*/ 	.byte	0x04, 0x2f
        /*0002*/ 	.short	(.L_1 - .L_0)
	.align		4
.L_0:
        /*0004*/ 	.word	index@(LSMOutputKernel)
        /*0008*/ 	.word	0x0000000c


	//----- nvinfo : EIATTR_FRAME_SIZE
	.align		4
.L_1:
        /*000c*/ 	.byte	0x04, 0x11
        /*000e*/ 	.short	(.L_3 - .L_2)
	.align		4
.L_2:
        /*0010*/ 	.word	index@(LSMOutputKernel)
        /*0014*/ 	.word	0x00000000


	//----- nvinfo : EIATTR_MIN_STACK_SIZE
	.align		4
.L_3:
        /*0018*/ 	.byte	0x04, 0x12
        /*001a*/ 	.short	(.L_5 - .L_4)
	.align		4
.L_4:
        /*001c*/ 	.word	index@(LSMOutputKernel)
        /*0020*/ 	.word	0x00000000
.L_5:


//--------------------- .nv.compat                --------------------------
	.section	.nv.compat,"",@"SHT_CUDA_COMPAT_INFO"
	.align	4
        /*0000*/ 	.byte	0x02, 0x09, 0x00, 0x00, 0x02, 0x02, 0x01, 0x00, 0x02, 0x05, 0x05, 0x00, 0x03, 0x07, 0x01, 0x01
        /*0010*/ 	.byte	0x02, 0x03, 0x00, 0x00, 0x02, 0x06, 0x01, 0x00, 0x04, 0x0b, 0x08, 0x00, 0x09, 0x00, 0x00, 0x00
        /*0020*/ 	.byte	0x00, 0x00, 0x00, 0x00


//--------------------- .nv.info.LSMOutputKernel  --------------------------
	.section	.nv.info.LSMOutputKernel,"",@"SHT_CUDA_INFO"
	.sectionflags	@""
	.align	4


	//----- nvinfo : EIATTR_CUDA_API_VERSION
	.align		4
        /*0000*/ 	.byte	0x04, 0x37
        /*0002*/ 	.short	(.L_7 - .L_6)
.L_6:
        /*0004*/ 	.word	0x00000082


	//----- nvinfo : EIATTR_KPARAM_INFO
	.align		4
.L_7:
        /*0008*/ 	.byte	0x04, 0x17
        /*000a*/ 	.short	(.L_9 - .L_8)
.L_8:
        /*000c*/ 	.word	0x00000000
        /*0010*/ 	.short	0x0003
        /*0012*/ 	.short	0x0018
        /*0014*/ 	.byte	0x00, 0xf0, 0x11, 0x00


	//----- nvinfo : EIATTR_KPARAM_INFO
	.align		4
.L_9:
        /*0018*/ 	.byte	0x04, 0x17
        /*001a*/ 	.short	(.L_11 - .L_10)
.L_10:
        /*001c*/ 	.word	0x00000000
        /*0020*/ 	.short	0x0002
        /*0022*/ 	.short	0x0010
        /*0024*/ 	.byte	0x00, 0xf5, 0x21, 0x00


	//----- nvinfo : EIATTR_KPARAM_INFO
	.align		4
.L_11:
        /*0028*/ 	.byte	0x04, 0x17
        /*002a*/ 	.short	(.L_13 - .L_12)
.L_12:
        /*002c*/ 	.word	0x00000000
        /*0030*/ 	.short	0x0001
        /*0032*/ 	.short	0x0008
        /*0034*/ 	.byte	0x00, 0xf5, 0x21, 0x00


	//----- nvinfo : EIATTR_KPARAM_INFO
	.align		4
.L_13:
        /*0038*/ 	.byte	0x04, 0x17
        /*003a*/ 	.short	(.L_15 - .L_14)
.L_14:
        /*003c*/ 	.word	0x00000000
        /*0040*/ 	.short	0x0000
        /*0042*/ 	.short	0x0000
        /*0044*/ 	.byte	0x00, 0xf5, 0x21, 0x00


	//----- nvinfo : EIATTR_SPARSE_MMA_MASK
	.align		4
.L_15:
        /*0048*/ 	.byte	0x03, 0x50
        /*004a*/ 	.short	0x0000


	//----- nvinfo : EIATTR_MAXREG_COUNT
	.align		4
        /*004c*/ 	.byte	0x03, 0x1b
        /*004e*/ 	.short	0x00ff


	//----- nvinfo : EIATTR_MERCURY_ISA_VERSION
	.align		4
        /*0050*/ 	.byte	0x03, 0x5f
        /*0052*/ 	.short	0x0101


	//----- nvinfo : EIATTR_VRC_CTA_INIT_COUNT
	.align		4
        /*0054*/ 	.byte	0x02, 0x4a
	.zero		1
	.zero		1


	//----- nvinfo : EIATTR_EXIT_INSTR_OFFSETS
	.align		4
        /*0058*/ 	.byte	0x04, 0x1c
        /*005a*/ 	.short	(.L_17 - .L_16)


	//   ....[0]....
.L_16:
        /*005c*/ 	.word	0x000000a0


	//   ....[1]....
        /*0060*/ 	.word	0x00000160


	//----- nvinfo : EIATTR_CBANK_PARAM_SIZE
	.align		4
.L_17:
        /*0064*/ 	.byte	0x03, 0x19
        /*0066*/ 	.short	0x001c


	//----- nvinfo : EIATTR_PARAM_CBANK
	.align		4
        /*0068*/ 	.byte	0x04, 0x0a
        /*006a*/ 	.short	(.L_19 - .L_18)
	.align		4
.L_18:
        /*006c*/ 	.word	index@(.nv.constant0.LSMOutputKernel)
        /*0070*/ 	.short	0x0380
        /*0072*/ 	.short	0x001c


	//----- nvinfo : EIATTR_SW_WAR
	.align		4
.L_19:
        /*0074*/ 	.byte	0x04, 0x36
        /*0076*/ 	.short	(.L_21 - .L_20)
.L_20:
        /*0078*/ 	.word	0x00000008
.L_21:


//--------------------- .nv.callgraph             --------------------------
	.section	.nv.callgraph,"",@"SHT_CUDA_CALLGRAPH"
	.align	4
	.sectionentsize	8
	.align		4
        /*0000*/ 	.word	0x00000000
	.align		4
        /*0004*/ 	.word	0xffffffff
	.align		4
        /*0008*/ 	.word	0x00000000
	.align		4
        /*000c*/ 	.word	0xfffffffe
	.align		4
        /*0010*/ 	.word	0x00000000
	.align		4
        /*0014*/ 	.word	0xfffffffd
	.align		4
        /*0018*/ 	.word	0x00000000
	.align		4
        /*001c*/ 	.word	0xfffffffc


//--------------------- .text.LSMOutputKernel     --------------------------
	.section	.text.LSMOutputKernel,"ax",@progbits
	.align	128
        .global         LSMOutputKernel
        .type           LSMOutputKernel,@function
        .size           LSMOutputKernel,(.L_x_1 - LSMOutputKernel)
        .other          LSMOutputKernel,@"STO_CUDA_ENTRY STV_DEFAULT"
LSMOutputKernel:
.text.LSMOutputKernel:
[----:B------:R-:W-:Y:S01]  /*0000*/  LDC R1, c[0x0][0x37c] ;  /* 0x0000df00ff017b82 */ /* 0x000fe20000000800 */
[----:B------:R-:W0:Y:S01]  /*0010*/  S2R R3, SR_CTAID.X ;  /* 0x0000000000037919 */ /* 0x000e220000002500 */
[----:B------:R-:W1:Y:S06]  /*0020*/  LDCU UR4, c[0x0][0x360] ;  /* 0x00006c00ff0477ac */ /* 0x000e6c0008000800 */
[----:B------:R-:W0:Y:S01]  /*0030*/  S2UR UR5, SR_CTAID.Y ;  /* 0x00000000000579c3 */ /* 0x000e220000002600 */
[----:B------:R-:W1:Y:S01]  /*0040*/  S2R R9, SR_TID.X ;  /* 0x0000000000097919 */ /* 0x000e620000002100 */
[----:B------:R-:W2:Y:S06]  /*0050*/  LDCU UR6, c[0x0][0x398] ;  /* 0x00007300ff0677ac */ /* 0x000eac0008000800 */
[----:B------:R-:W0:Y:S02]  /*0060*/  LDC R0, c[0x0][0x370] ;  /* 0x0000dc00ff007b82 */ /* 0x000e240000000800 */
[----:B0-----:R-:W-:-:S04]  /*0070*/  IMAD R0, R0, UR5, R3 ;  /* 0x0000000500007c24 */ /* 0x001fc8000f8e0203 */
[----:B-1----:R-:W-:-:S05]  /*0080*/  IMAD R9, R0, UR4, R9 ;  /* 0x0000000400097c24 */ /* 0x002fca000f8e0209 */
[----:B--2---:R-:W-:-:S13]  /*0090*/  ISETP.GE.AND P0, PT, R9, UR6, PT ;  /* 0x0000000609007c0c */ /* 0x004fda000bf06270 */
[----:B------:R-:W-:Y:S05]  /*00a0*/  @P0 EXIT ;  /* 0x000000000000094d */ /* 0x000fea0003800000 */
[----:B------:R-:W0:Y:S01]  /*00b0*/  LDC.64 R2, c[0x0][0x380] ;  /* 0x0000e000ff027b82 */ /* 0x000e220000000a00 */
[----:B------:R-:W1:Y:S07]  /*00c0*/  LDCU.64 UR4, c[0x0][0x358] ;  /* 0x00006b00ff0477ac */ /* 0x000e6e0008000a00 */
[----:B------:R-:W2:Y:S08]  /*00d0*/  LDC.64 R4, c[0x0][0x388] ;  /* 0x0000e200ff047b82 */ /* 0x000eb00000000a00 */
[----:B------:R-:W3:Y:S01]  /*00e0*/  LDC.64 R6, c[0x0][0x390] ;  /* 0x0000e400ff067b82 */ /* 0x000ee20000000a00 */
[----:B0-----:R-:W-:-:S06]  /*00f0*/  IMAD.WIDE R2, R9, 0x4, R2 ;  /* 0x0000000409027825 */ /* 0x001fcc00078e0202 */
[----:B-1----:R-:W4:Y:S01]  /*0100*/  LDG.E R2, desc[UR4][R2.64] ;  /* 0x0000000402027981 */ /* 0x002f22000c1e1900 */
[----:B--2---:R-:W-:-:S06]  /*0110*/  IMAD.WIDE R4, R9, 0x4, R4 ;  /* 0x0000000409047825 */ /* 0x004fcc00078e0204 */
[----:B------:R-:W4:Y:S01]  /*0120*/  LDG.E R5, desc[UR4][R4.64] ;  /* 0x0000000404057981 */ /* 0x000f22000c1e1900 */
[----:B---3--:R-:W-:Y:S01]  /*0130*/  IMAD.WIDE R6, R9, 0x4, R6 ;  /* 0x0000000409067825 */ /* 0x008fe200078e0206 */
[----:B----4-:R-:W-:-:S05]  /*0140*/  FMNMX R9, R2, R5, !PT ;  /* 0x0000000502097209 */ /* 0x010fca0007800000 */
[----:B------:R-:W-:Y:S01]  /*0150*/  STG.E desc[UR4][R6.64], R9 ;  /* 0x0000000906007986 */ /* 0x000fe2000c101904 */
[----:B------:R-:W-:Y:S05]  /*0160*/  EXIT ;  /* 0x000000000000794d */ /* 0x000fea0003800000 */
.L_x_0:
[----:B------:R-:W-:-:S00]  /*0170*/  BRA `(.L_x_0) ;  /* 0xfffffffc00fc7947 */ /* 0x000fc0000383ffff */
[----:B------:R-:W-:-:S00]  /*0180*/  NOP ;  /* 0x0000000000007918 */ /* 0x000fc00000000000 */
[----:B------:R-:W-:-:S00]  /*0190*/  NOP ;  /* 0x0000000000007918 */ /* 0x000fc00000000000 */
[----:B------:R-:W-:-:S00]  /*01a0*/  NOP ;  /* 0x0000000000007918 */ /* 0x000fc00000000000 */
[----:B------:R-:W-:-:S00]  /*01b0*/  NOP ;  /* 0x0000000000007918 */ /* 0x000fc00000000000 */
[----:B------:R-:W-:-:S00]  /*01c0*/  NOP ;  /* 0x0000000000007918 */ /* 0x000fc00000000000 */
[----:B------:R-:W-:-:S00]  /*01d0*/  NOP ;  /* 0x0000000000007918 */ /* 0x000fc00000000000 */
[----:B------:R-:W-:-:S00]  /*01e0*/  NOP ;  /* 0x0000000000007918 */ /* 0x000fc00000000000 */
[----:B------:R-:W-:-:S00]  /*01f0*/  NOP ;  /* 0x0000000000007918 */ /* 0x000fc00000000000 */
.L_x_1:


//--------------------- .nv.shared.reserved.0     --------------------------
	.section	.nv.shared.reserved.0,"aw",@nobits
	.weak		__nv_reservedSMEM_offset_0_alias
	.size		__nv_reservedSMEM_offset_0_alias, 0, 64
	.other		__nv_reservedSMEM_offset_0_alias,@"STO_CUDA_RESERVED_SHARED STV_DEFAULT"
__nv_reservedSMEM_offset_0_alias:
	.zero		0
	.zero		64


//--------------------- .nv.constant0.LSMOutputKernel --------------------------
	.section	.nv.constant0.LSMOutputKernel,"a",@progbits
	.sectionflags	@""
	.align	4
.nv.constant0.LSMOutputKernel:
	.zero		924


//--------------------- SYMBOLS --------------------------

	.type		.nv.reservedSmem.offset0,@object
	.size		.nv.reservedSmem.offset0,0x4
